	.headerflags	@"EF_CUDA_TEXMODE_UNIFIED EF_CUDA_64BIT_ADDRESS EF_CUDA_ACCELERATORS EF_CUDA_SM90 EF_CUDA_VIRTUAL_SM(EF_CUDA_SM90)"
	.elftype	@"ET_EXEC"


//--------------------- .nv.info                  --------------------------
	.section	.nv.info,"",@"SHT_CUDA_INFO"
	.align	4


	//----- nvinfo : EIATTR_REGCOUNT
	.align		4
        /*0000*/ 	.byte	0x04, 0x2f
        /*0002*/ 	.short	(.L_3 - .L_2)
	.align		4
.L_2:
        /*0004*/ 	.word	index@(triton_poi_fused__native_batch_norm_legit_no_training_convolution_relu_1)
        /*0008*/ 	.word	0x00000016


	//----- nvinfo : EIATTR_MIN_STACK_SIZE
	.align		4
.L_3:
        /*000c*/ 	.byte	0x04, 0x12
        /*000e*/ 	.short	(.L_5 - .L_4)
	.align		4
.L_4:
        /*0010*/ 	.word	index@(triton_poi_fused__native_batch_norm_legit_no_training_convolution_relu_1)
        /*0014*/ 	.word	0x00000000


	//----- nvinfo : EIATTR_FRAME_SIZE
	.align		4
.L_5:
        /*0018*/ 	.byte	0x04, 0x11
        /*001a*/ 	.short	(.L_7 - .L_6)
	.align		4
.L_6:
        /*001c*/ 	.word	index@(triton_poi_fused__native_batch_norm_legit_no_training_convolution_relu_1)
        /*0020*/ 	.word	0x00000000


	//----- nvinfo : EIATTR_MIN_STACK_SIZE
	.align		4
.L_7:
        /*0024*/ 	.byte	0x04, 0x12
        /*0026*/ 	.short	(.L_9 - .L_8)
	.align		4
.L_8:
        /*0028*/ 	.word	index@(triton_poi_fused__native_batch_norm_legit_no_training_convolution_relu_1)
        /*002c*/ 	.word	0x00000000
.L_9:


//--------------------- .nv.info.triton_poi_fused__native_batch_norm_legit_no_training_convolution_relu_1 --------------------------
	.section	.nv.info.triton_poi_fused__native_batch_norm_legit_no_training_convolution_relu_1,"",@"SHT_CUDA_INFO"
	.sectionflags	@""
	.align	4


	//----- nvinfo : EIATTR_CUDA_API_VERSION
	.align		4
        /*0000*/ 	.byte	0x04, 0x37
        /*0002*/ 	.short	(.L_11 - .L_10)
.L_10:
        /*0004*/ 	.word	0x0000007c


	//----- nvinfo : EIATTR_KPARAM_INFO
	.align		4
.L_11:
        /*0008*/ 	.byte	0x04, 0x17
        /*000a*/ 	.short	(.L_13 - .L_12)
.L_12:
        /*000c*/ 	.word	0x00000000
        /*0010*/ 	.short	0x0007
        /*0012*/ 	.short	0x0038
        /*0014*/ 	.byte	0x00, 0xf0, 0x11, 0x00


	//----- nvinfo : EIATTR_KPARAM_INFO
	.align		4
.L_13:
        /*0018*/ 	.byte	0x04, 0x17
        /*001a*/ 	.short	(.L_15 - .L_14)
.L_14:
        /*001c*/ 	.word	0x00000000
        /*0020*/ 	.short	0x0006
        /*0022*/ 	.short	0x0030
        /*0024*/ 	.byte	0x00, 0xf4, 0x21, 0x00


	//----- nvinfo : EIATTR_KPARAM_INFO
	.align		4
.L_15:
        /*0028*/ 	.byte	0x04, 0x17
        /*002a*/ 	.short	(.L_17 - .L_16)
.L_16:
        /*002c*/ 	.word	0x00000000
        /*0030*/ 	.short	0x0005
        /*0032*/ 	.short	0x0028
        /*0034*/ 	.byte	0x00, 0xf4, 0x21, 0x00


	//----- nvinfo : EIATTR_KPARAM_INFO
	.align		4
.L_17:
        /*0038*/ 	.byte	0x04, 0x17
        /*003a*/ 	.short	(.L_19 - .L_18)
.L_18:
        /*003c*/ 	.word	0x00000000
        /*0040*/ 	.short	0x0004
        /*0042*/ 	.short	0x0020
        /*0044*/ 	.byte	0x00, 0xf4, 0x21, 0x00


	//----- nvinfo : EIATTR_KPARAM_INFO
	.align		4
.L_19:
        /*0048*/ 	.byte	0x04, 0x17
        /*004a*/ 	.short	(.L_21 - .L_20)
.L_20:
        /*004c*/ 	.word	0x00000000
        /*0050*/ 	.short	0x0003
        /*0052*/ 	.short	0x0018
        /*0054*/ 	.byte	0x00, 0xf4, 0x21, 0x00


	//----- nvinfo : EIATTR_KPARAM_INFO
	.align		4
.L_21:
        /*0058*/ 	.byte	0x04, 0x17
        /*005a*/ 	.short	(.L_23 - .L_22)
.L_22:
        /*005c*/ 	.word	0x00000000
        /*0060*/ 	.short	0x0002
        /*0062*/ 	.short	0x0010
        /*0064*/ 	.byte	0x00, 0xf4, 0x21, 0x00


	//----- nvinfo : EIATTR_KPARAM_INFO
	.align		4
.L_23:
        /*0068*/ 	.byte	0x04, 0x17
        /*006a*/ 	.short	(.L_25 - .L_24)
.L_24:
        /*006c*/ 	.word	0x00000000
        /*0070*/ 	.short	0x0001
        /*0072*/ 	.short	0x0008
        /*0074*/ 	.byte	0x00, 0xf4, 0x21, 0x00


	//----- nvinfo : EIATTR_KPARAM_INFO
	.align		4
.L_25:
        /*0078*/ 	.byte	0x04, 0x17
        /*007a*/ 	.short	(.L_27 - .L_26)
.L_26:
        /*007c*/ 	.word	0x00000000
        /*0080*/ 	.short	0x0000
        /*0082*/ 	.short	0x0000
        /*0084*/ 	.byte	0x00, 0xf4, 0x21, 0x00


	//----- nvinfo : EIATTR_SPARSE_MMA_MASK
	.align		4
.L_27:
        /*0088*/ 	.byte	0x03, 0x50
        /*008a*/ 	.short	0x0000


	//----- nvinfo : EIATTR_MAXREG_COUNT
	.align		4
        /*008c*/ 	.byte	0x03, 0x1b
        /*008e*/ 	.short	0x00ff


	//----- nvinfo : EIATTR_EXIT_INSTR_OFFSETS
	.align		4
        /*0090*/ 	.byte	0x04, 0x1c
        /*0092*/ 	.short	(.L_29 - .L_28)


	//   ....[0]....
.L_28:
        /*0094*/ 	.word	0x00000390


	//   ....[1]....
        /*0098*/ 	.word	0x000003b0


	//----- nvinfo : EIATTR_REQNTID
	.align		4
.L_29:
        /*009c*/ 	.byte	0x04, 0x10
        /*009e*/ 	.short	(.L_31 - .L_30)
.L_30:
        /*00a0*/ 	.word	0x00000020
        /*00a4*/ 	.word	0x00000001
        /*00a8*/ 	.word	0x00000001


	//----- nvinfo : EIATTR_CBANK_PARAM_SIZE
	.align		4
.L_31:
        /*00ac*/ 	.byte	0x03, 0x19
        /*00ae*/ 	.short	0x003c


	//----- nvinfo : EIATTR_PARAM_CBANK
	.align		4
        /*00b0*/ 	.byte	0x04, 0x0a
        /*00b2*/ 	.short	(.L_33 - .L_32)
	.align		4
.L_32:
        /*00b4*/ 	.word	index@(.nv.constant0.triton_poi_fused__native_batch_norm_legit_no_training_convolution_relu_1)
        /*00b8*/ 	.short	0x0210
        /*00ba*/ 	.short	0x003c


	//----- nvinfo : EIATTR_SW_WAR
	.align		4
.L_33:
        /*00bc*/ 	.byte	0x04, 0x36
        /*00be*/ 	.short	(.L_35 - .L_34)
.L_34:
        /*00c0*/ 	.word	0x00000008
.L_35:


//--------------------- .nv.callgraph             --------------------------
	.section	.nv.callgraph,"",@"SHT_CUDA_CALLGRAPH"
	.align	4
	.sectionentsize	8
	.align		4
        /*0000*/ 	.word	0x00000000
	.align		4
        /*0004*/ 	.word	0xffffffff
	.align		4
        /*0008*/ 	.word	0x00000000
	.align		4
        /*000c*/ 	.word	0xfffffffe
	.align		4
        /*0010*/ 	.word	0x00000000
	.align		4
        /*0014*/ 	.word	0xfffffffd
	.align		4
        /*0018*/ 	.word	0x00000000
	.align		4
        /*001c*/ 	.word	0xfffffffc


//--------------------- .nv.constant4             --------------------------
	.section	.nv.constant4,"a",@progbits
	.align	8
	.align		8
.nv.constant4:
        /*0000*/ 	.dword	_$_str
	.align		8
        /*0008*/ 	.dword	_$_str_$_2


//--------------------- .text.triton_poi_fused__native_batch_norm_legit_no_training_convolution_relu_1 --------------------------
	.section	.text.triton_poi_fused__native_batch_norm_legit_no_training_convolution_relu_1,"ax",@progbits
	.align	128
        .global         triton_poi_fused__native_batch_norm_legit_no_training_convolution_relu_1
        .type           triton_poi_fused__native_batch_norm_legit_no_training_convolution_relu_1,@function
        .size           triton_poi_fused__native_batch_norm_legit_no_training_convolution_relu_1,(.L_x_1 - triton_poi_fused__native_batch_norm_legit_no_training_convolution_relu_1)
        .other          triton_poi_fused__native_batch_norm_legit_no_training_convolution_relu_1,@"STO_CUDA_ENTRY STV_DEFAULT"
triton_poi_fused__native_batch_norm_legit_no_training_convolution_relu_1:
.text.triton_poi_fused__native_batch_norm_legit_no_training_convolution_relu_1:
[----:B------:R-:W0:Y:S01]  /*0000*/  LDC R1, c[0x0][0x28] ;  /* 0x00000a00ff017b82 */ /* 0x000e220000000800 */
[----:B------:R-:W1:Y:S07]  /*0010*/  S2R R18, SR_TID.X ;  /* 0x0000000000127919 */ /* 0x000e6e0000002100 */
[----:B------:R-:W2:Y:S01]  /*0020*/  LDC.64 R6, c[0x0][0x228] ;  /* 0x00008a00ff067b82 */ /* 0x000ea20000000a00 */
[----:B------:R-:W-:Y:S01]  /*0030*/  IMAD.MOV.U32 R16, RZ, RZ, RZ ;  /* 0x000000ffff107224 */ /* 0x000fe200078e00ff */
[----:B------:R-:W-:Y:S01]  /*0040*/  ULDC.64 UR4, c[0x0][0x208] ;  /* 0x0000820000047ab9 */ /* 0x000fe20000000a00 */
[----:B------:R-:W3:Y:S05]  /*0050*/  S2R R15, SR_CTAID.X ;  /* 0x00000000000f7919 */ /* 0x000eea0000002500 */
[----:B------:R-:W4:Y:S08]  /*0060*/  LDC.64 R4, c[0x0][0x218] ;  /* 0x00008600ff047b82 */ /* 0x000f300000000a00 */
[----:B------:R-:W5:Y:S08]  /*0070*/  LDC.64 R8, c[0x0][0x220] ;  /* 0x00008800ff087b82 */ /* 0x000f700000000a00 */
[----:B------:R-:W5:Y:S01]  /*0080*/  LDC.64 R10, c[0x0][0x230] ;  /* 0x00008c00ff0a7b82 */ /* 0x000f620000000a00 */
[----:B-1----:R-:W-:-:S07]  /*0090*/  LOP3.LUT R0, R18, 0xf, RZ, 0xc0, !PT ;  /* 0x0000000f12007812 */ /* 0x002fce00078ec0ff */
[----:B------:R-:W1:Y:S01]  /*00a0*/  LDC.64 R12, c[0x0][0x238] ;  /* 0x00008e00ff0c7b82 */ /* 0x000e620000000a00 */
[----:B---3--:R-:W-:Y:S02]  /*00b0*/  SHF.R.S32.HI R2, RZ, 0x1b, R15 ;  /* 0x0000001bff027819 */ /* 0x008fe4000001140f */
[----:B------:R-:W-:Y:S02]  /*00c0*/  LEA R15, R15, R0, 0x4 ;  /* 0x000000000f0f7211 */ /* 0x000fe400078e20ff */
[----:B------:R-:W-:Y:S02]  /*00d0*/  SGXT R0, R2, 0x1 ;  /* 0x000000010200781a */ /* 0x000fe40000000200 */
[----:B------:R-:W-:Y:S01]  /*00e0*/  ISETP.GE.AND P0, PT, R15, 0x10, PT ;  /* 0x000000100f00780c */ /* 0x000fe20003f06270 */
[----:B------:R-:W3:Y:S01]  /*00f0*/  LDC.64 R2, c[0x0][0x210] ;  /* 0x00008400ff027b82 */ /* 0x000ee20000000a00 */
[----:B------:R-:W-:-:S04]  /*0100*/  LEA.HI R0, R0, R15, RZ, 0x2 ;  /* 0x0000000f00007211 */ /* 0x000fc800078f10ff */
[----:B------:R-:W-:-:S04]  /*0110*/  LOP3.LUT R0, R0, 0xfffffffc, RZ, 0xc0, !PT ;  /* 0xfffffffc00007812 */ /* 0x000fc800078ec0ff */
[----:B------:R-:W-:-:S05]  /*0120*/  IADD3 R17, R15, -R0, RZ ;  /* 0x800000000f117210 */ /* 0x000fca0007ffe0ff */
[----:B--2---:R-:W-:-:S05]  /*0130*/  IMAD.WIDE R6, R17, 0x4, R6 ;  /* 0x0000000411067825 */ /* 0x004fca00078e0206 */
[----:B------:R5:W2:Y:S01]  /*0140*/  @!P0 LDG.E.EL R16, desc[UR4][R6.64] ;  /* 0x0000000406108981 */ /* 0x000aa2000c2e1900 */
[----:B------:R-:W-:Y:S01]  /*0150*/  HFMA2.MMA R19, -RZ, RZ, 0, 0 ;  /* 0x00000000ff137435 */ /* 0x000fe200000001ff */
[----:B------:R-:W-:Y:S01]  /*0160*/  IMAD.MOV.U32 R0, RZ, RZ, RZ ;  /* 0x000000ffff007224 */ /* 0x000fe200078e00ff */
[----:B------:R-:W-:Y:S01]  /*0170*/  MOV R14, RZ ;  /* 0x000000ff000e7202 */ /* 0x000fe20000000f00 */
[----:B----4-:R-:W-:-:S04]  /*0180*/  IMAD.WIDE R4, R17, 0x4, R4 ;  /* 0x0000000411047825 */ /* 0x010fc800078e0204 */
[----:B---3--:R-:W-:-:S03]  /*0190*/  IMAD.WIDE R2, R15, 0x4, R2 ;  /* 0x000000040f027825 */ /* 0x008fc600078e0202 */
[----:B------:R3:W4:Y:S01]  /*01a0*/  @!P0 LDG.E.EL R19, desc[UR4][R4.64] ;  /* 0x0000000404138981 */ /* 0x000722000c2e1900 */
[----:B-----5:R-:W-:-:S03]  /*01b0*/  IMAD.WIDE R6, R17, 0x4, R8 ;  /* 0x0000000411067825 */ /* 0x020fc600078e0208 */
[----:B------:R-:W4:Y:S01]  /*01c0*/  @!P0 LDG.E R0, desc[UR4][R2.64] ;  /* 0x0000000402008981 */ /* 0x000f22000c1e1900 */
[----:B0-----:R-:W-:-:S03]  /*01d0*/  IMAD.WIDE R8, R17, 0x4, R10 ;  /* 0x0000000411087825 */ /* 0x001fc600078e020a */
[----:B------:R0:W5:Y:S01]  /*01e0*/  @!P0 LDG.E.EL R14, desc[UR4][R6.64] ;  /* 0x00000004060e8981 */ /* 0x000162000c2e1900 */
[----:B-1----:R-:W-:Y:S01]  /*01f0*/  IMAD.WIDE R10, R17, 0x4, R12 ;  /* 0x00000004110a7825 */ /* 0x002fe200078e020c */
[----:B------:R-:W-:Y:S01]  /*0200*/  CS2R R12, SRZ ;  /* 0x00000000000c7805 */ /* 0x000fe2000001ff00 */
[----:B---3--:R-:W1:Y:S05]  /*0210*/  LDC.64 R4, c[0x0][0x240] ;  /* 0x00009000ff047b82 */ /* 0x008e6a0000000a00 */
[----:B------:R-:W3:Y:S04]  /*0220*/  @!P0 LDG.E.EL R12, desc[UR4][R8.64] ;  /* 0x00000004080c8981 */ /* 0x000ee8000c2e1900 */
[----:B------:R-:W3:Y:S01]  /*0230*/  @!P0 LDG.E.EL R13, desc[UR4][R10.64] ;  /* 0x000000040a0d8981 */ /* 0x000ee2000c2e1900 */
[----:B0-----:R-:W-:Y:S01]  /*0240*/  HFMA2.MMA R6, -RZ, RZ, 1.625, 0 ;  /* 0x3e800000ff067435 */ /* 0x001fe200000001ff */
[----:B-1----:R-:W-:-:S04]  /*0250*/  IMAD.WIDE R4, R15, 0x4, R4 ;  /* 0x000000040f047825 */ /* 0x002fc800078e0204 */
[----:B--2---:R-:W-:-:S04]  /*0260*/  FADD R16, R16, 9.9999997473787516356e-06 ;  /* 0x3727c5ac10107421 */ /* 0x004fc80000000000 */
[----:B------:R-:W0:Y:S02]  /*0270*/  MUFU.SQRT R17, R16 ;  /* 0x0000001000117308 */ /* 0x000e240000002000 */
[C---:B0-----:R-:W-:Y:S02]  /*0280*/  FSETP.GT.AND P0, PT, R17.reuse, 8.50705917302346158658e+37, PT ;  /* 0x7e8000001100780b */ /* 0x041fe40003f04000 */
[----:B------:R-:W-:-:S11]  /*0290*/  FSETP.GEU.AND P1, PT, R17, 1.175494350822287508e-38, PT ;  /* 0x008000001100780b */ /* 0x000fd60003f2e000 */
[----:B------:R-:W-:-:S04]  /*02a0*/  @P0 FMUL R17, R17, 0.25 ;  /* 0x3e80000011110820 */ /* 0x000fc80000400000 */
[----:B------:R-:W-:-:S06]  /*02b0*/  @!P1 FMUL R17, R17, 16777216 ;  /* 0x4b80000011119820 */ /* 0x000fcc0000400000 */
[----:B------:R-:W0:Y:S01]  /*02c0*/  MUFU.RCP R17, R17 ;  /* 0x0000001100117308 */ /* 0x000e220000001000 */
[----:B------:R-:W-:Y:S01]  /*02d0*/  FSEL R6, R6, 1, P0 ;  /* 0x3f80000006067808 */ /* 0x000fe20000000000 */
[----:B----4-:R-:W-:Y:S01]  /*02e0*/  FADD R19, R19, R0 ;  /* 0x0000000013137221 */ /* 0x010fe20000000000 */
[----:B------:R-:W-:-:S03]  /*02f0*/  LOP3.LUT P0, RZ, R18, 0x10, RZ, 0xc0, !PT ;  /* 0x0000001012ff7812 */ /* 0x000fc6000780c0ff */
[----:B------:R-:W-:Y:S01]  /*0300*/  @!P1 FMUL R6, R6, 16777216 ;  /* 0x4b80000006069820 */ /* 0x000fe20000400000 */
[----:B-----5:R-:W-:Y:S01]  /*0310*/  FADD R14, R19, -R14 ;  /* 0x8000000e130e7221 */ /* 0x020fe20000000000 */
[----:B------:R-:W-:Y:S02]  /*0320*/  ISETP.LT.AND P0, PT, R15, 0x10, !P0 ;  /* 0x000000100f00780c */ /* 0x000fe40004701270 */
[----:B0-----:R-:W-:-:S04]  /*0330*/  FMUL R7, R17, R6 ;  /* 0x0000000611077220 */ /* 0x001fc80000400000 */
[----:B------:R-:W-:-:S04]  /*0340*/  FMUL R14, R14, R7 ;  /* 0x000000070e0e7220 */ /* 0x000fc80000400000 */
[----:B---3--:R-:W-:-:S03]  /*0350*/  FFMA R12, R14, R12, R13 ;  /* 0x0000000c0e0c7223 */ /* 0x008fc6000000000d */
[----:B------:R0:W-:Y:S02]  /*0360*/  @P0 STG.E desc[UR4][R2.64], R19 ;  /* 0x0000001302000986 */ /* 0x0001e4000c101904 */
[----:B------:R-:W-:-:S04]  /*0370*/  FSETP.GEU.AND P1, PT, R12, RZ, PT ;  /* 0x000000ff0c00720b */ /* 0x000fc80003f2e000 */
[----:B------:R-:W-:Y:S01]  /*0380*/  FSEL R7, R12, RZ, P1 ;  /* 0x000000ff0c077208 */ /* 0x000fe20000800000 */
[----:B0-----:R-:W-:Y:S08]  /*0390*/  @!P0 EXIT ;  /* 0x000000000000894d */ /* 0x001ff00003800000 */
[----:B------:R-:W-:Y:S01]  /*03a0*/  STG.E desc[UR4][R4.64], R7 ;  /* 0x0000000704007986 */ /* 0x000fe2000c101904 */
[----:B------:R-:W-:Y:S05]  /*03b0*/  EXIT ;  /* 0x000000000000794d */ /* 0x000fea0003800000 */
.L_x_0:
[----:B------:R-:W-:-:S00]  /*03c0*/  BRA `(.L_x_0) ;  /* 0xfffffffc00fc7947 */ /* 0x000fc0000383ffff */
[----:B------:R-:W-:-:S00]  /*03d0*/  NOP ;  /* 0x0000000000007918 */ /* 0x000fc00000000000 */
        /* <DEDUP_REMOVED lines=10> */
.L_x_1:


//--------------------- .nv.global.init           --------------------------
	.section	.nv.global.init,"aw",@progbits
.nv.global.init:
	.type		_$_str,@object
	.size		_$_str,(_$_str_$_2 - _$_str)
_$_str:
        /*0000*/ 	.byte	0x5f, 0x5f, 0x43, 0x55, 0x44, 0x41, 0x5f, 0x46, 0x54, 0x5a, 0x00
	.type		_$_str_$_2,@object
	.size		_$_str_$_2,(.L_1 - _$_str_$_2)
_$_str_$_2:
        /*000b*/ 	.byte	0x5f, 0x5f, 0x43, 0x55, 0x44, 0x41, 0x5f, 0x50, 0x52, 0x45, 0x43, 0x5f, 0x53, 0x51, 0x52, 0x54
        /*001b*/ 	.byte	0x00
.L_1:


//--------------------- .nv.constant0.triton_poi_fused__native_batch_norm_legit_no_training_convolution_relu_1 --------------------------
	.section	.nv.constant0.triton_poi_fused__native_batch_norm_legit_no_training_convolution_relu_1,"a",@progbits
	.sectionflags	@""
	.align	4
.nv.constant0.triton_poi_fused__native_batch_norm_legit_no_training_convolution_relu_1:
	.zero		588
